//
// Generated by NVIDIA NVVM Compiler
//
// Compiler Build ID: CL-36424714
// Cuda compilation tools, release 13.0, V13.0.88
// Based on NVVM 20.0.0
//

.version 9.0
.target sm_100
.address_size 64

	// .globl	_Z16multiplyMatrixesPiS_S_

.visible .entry _Z16multiplyMatrixesPiS_S_(
	.param .u64 .ptr .align 1 _Z16multiplyMatrixesPiS_S__param_0,
	.param .u64 .ptr .align 1 _Z16multiplyMatrixesPiS_S__param_1,
	.param .u64 .ptr .align 1 _Z16multiplyMatrixesPiS_S__param_2
)
{
	.reg .pred 	%p<2>;
	.reg .b32 	%r<73>;
	.reg .b64 	%rd<13>;

	ld.param.u64 	%rd1, [_Z16multiplyMatrixesPiS_S__param_0];
	ld.param.u64 	%rd2, [_Z16multiplyMatrixesPiS_S__param_1];
	ld.param.u64 	%rd3, [_Z16multiplyMatrixesPiS_S__param_2];
	mov.u32 	%r3, %tid.x;
	mov.u32 	%r4, %ctaid.x;
	mov.u32 	%r5, %ntid.x;
	mad.lo.s32 	%r1, %r4, %r5, %r3;
	mov.u32 	%r6, %tid.y;
	mov.u32 	%r7, %ctaid.y;
	mov.u32 	%r8, %ntid.y;
	mad.lo.s32 	%r9, %r7, %r8, %r6;
	max.u32 	%r10, %r1, %r9;
	setp.gt.u32 	%p1, %r10, 19;
	@%p1 bra 	$L__BB0_2;
	cvta.to.global.u64 	%rd4, %rd3;
	cvta.to.global.u64 	%rd5, %rd1;
	cvta.to.global.u64 	%rd6, %rd2;
	mul.lo.s32 	%r11, %r1, 20;
	mul.wide.u32 	%rd7, %r11, 4;
	add.s64 	%rd8, %rd5, %rd7;
	ld.global.u32 	%r12, [%rd8];
	mul.wide.u32 	%rd9, %r9, 4;
	add.s64 	%rd10, %rd6, %rd9;
	ld.global.u32 	%r13, [%rd10];
	mul.lo.s32 	%r14, %r13, %r12;
	ld.global.u32 	%r15, [%rd8+4];
	ld.global.u32 	%r16, [%rd10+80];
	mad.lo.s32 	%r17, %r16, %r15, %r14;
	ld.global.u32 	%r18, [%rd8+8];
	ld.global.u32 	%r19, [%rd10+160];
	mad.lo.s32 	%r20, %r19, %r18, %r17;
	ld.global.u32 	%r21, [%rd8+12];
	ld.global.u32 	%r22, [%rd10+240];
	mad.lo.s32 	%r23, %r22, %r21, %r20;
	ld.global.u32 	%r24, [%rd8+16];
	ld.global.u32 	%r25, [%rd10+320];
	mad.lo.s32 	%r26, %r25, %r24, %r23;
	ld.global.u32 	%r27, [%rd8+20];
	ld.global.u32 	%r28, [%rd10+400];
	mad.lo.s32 	%r29, %r28, %r27, %r26;
	ld.global.u32 	%r30, [%rd8+24];
	ld.global.u32 	%r31, [%rd10+480];
	mad.lo.s32 	%r32, %r31, %r30, %r29;
	ld.global.u32 	%r33, [%rd8+28];
	ld.global.u32 	%r34, [%rd10+560];
	mad.lo.s32 	%r35, %r34, %r33, %r32;
	ld.global.u32 	%r36, [%rd8+32];
	ld.global.u32 	%r37, [%rd10+640];
	mad.lo.s32 	%r38, %r37, %r36, %r35;
	ld.global.u32 	%r39, [%rd8+36];
	ld.global.u32 	%r40, [%rd10+720];
	mad.lo.s32 	%r41, %r40, %r39, %r38;
	ld.global.u32 	%r42, [%rd8+40];
	ld.global.u32 	%r43, [%rd10+800];
	mad.lo.s32 	%r44, %r43, %r42, %r41;
	ld.global.u32 	%r45, [%rd8+44];
	ld.global.u32 	%r46, [%rd10+880];
	mad.lo.s32 	%r47, %r46, %r45, %r44;
	ld.global.u32 	%r48, [%rd8+48];
	ld.global.u32 	%r49, [%rd10+960];
	mad.lo.s32 	%r50, %r49, %r48, %r47;
	ld.global.u32 	%r51, [%rd8+52];
	ld.global.u32 	%r52, [%rd10+1040];
	mad.lo.s32 	%r53, %r52, %r51, %r50;
	ld.global.u32 	%r54, [%rd8+56];
	ld.global.u32 	%r55, [%rd10+1120];
	mad.lo.s32 	%r56, %r55, %r54, %r53;
	ld.global.u32 	%r57, [%rd8+60];
	ld.global.u32 	%r58, [%rd10+1200];
	mad.lo.s32 	%r59, %r58, %r57, %r56;
	ld.global.u32 	%r60, [%rd8+64];
	ld.global.u32 	%r61, [%rd10+1280];
	mad.lo.s32 	%r62, %r61, %r60, %r59;
	ld.global.u32 	%r63, [%rd8+68];
	ld.global.u32 	%r64, [%rd10+1360];
	mad.lo.s32 	%r65, %r64, %r63, %r62;
	ld.global.u32 	%r66, [%rd8+72];
	ld.global.u32 	%r67, [%rd10+1440];
	mad.lo.s32 	%r68, %r67, %r66, %r65;
	ld.global.u32 	%r69, [%rd8+76];
	ld.global.u32 	%r70, [%rd10+1520];
	mad.lo.s32 	%r71, %r70, %r69, %r68;
	add.s32 	%r72, %r11, %r9;
	mul.wide.u32 	%rd11, %r72, 4;
	add.s64 	%rd12, %rd4, %rd11;
	st.global.u32 	[%rd12], %r71;
$L__BB0_2:
	ret;

}


// ===== COMPILED SASS (sm_100) =====

	.target	sm_100

	.elftype	@"ET_EXEC"


//--------------------- .note.nv.tkinfo           --------------------------
	.section	.note.nv.tkinfo,"",@"SHT_NOTE"
	.sectionflags	@"SHF_NOTE_NV_TKINFO"
	.tkinfo
        /*0018*/ 	.word	0x00000002
        /*0030*/ 	.string	""
        /*0030*/ 	.string	"ptxas"
        /*0030*/ 	.string	"Cuda compilation tools, release 13.0, V13.0.88"
        /*0030*/ 	.string	"Build cuda_13.0.r13.0/compiler.36424714_0"
        /*0030*/ 	.string	"-arch sm_100 -m 64 "



//--------------------- .note.nv.cuinfo           --------------------------
	.section	.note.nv.cuinfo,"",@"SHT_NOTE"
	.sectionflags	@"SHF_NOTE_NV_CUINFO"
        /*0018*/ 	.short	0x0002
        /*001a*/ 	.short	0x0064
        /*001c*/ 	.short	0x0082
	.zero		2


//--------------------- .nv.info                  --------------------------
	.section	.nv.info,"",@"SHT_CUDA_INFO"
	.align	4


	//----- nvinfo : EIATTR_REGCOUNT
	.align		4
        /*0000*/ 	.byte	0x04, 0x2f
        /*0002*/ 	.short	(.L_1 - .L_0)
	.align		4
.L_0:
        /*0004*/ 	.word	index@(_Z16multiplyMatrixesPiS_S_)
        /*0008*/ 	.word	0x00000020


	//----- nvinfo : EIATTR_FRAME_SIZE
	.align		4
.L_1:
        /*000c*/ 	.byte	0x04, 0x11
        /*000e*/ 	.short	(.L_3 - .L_2)
	.align		4
.L_2:
        /*0010*/ 	.word	index@(_Z16multiplyMatrixesPiS_S_)
        /*0014*/ 	.word	0x00000000


	//----- nvinfo : EIATTR_MIN_STACK_SIZE
	.align		4
.L_3:
        /*0018*/ 	.byte	0x04, 0x12
        /*001a*/ 	.short	(.L_5 - .L_4)
	.align		4
.L_4:
        /*001c*/ 	.word	index@(_Z16multiplyMatrixesPiS_S_)
        /*0020*/ 	.word	0x00000000
.L_5:


//--------------------- .nv.compat                --------------------------
	.section	.nv.compat,"",@"SHT_CUDA_COMPAT_INFO"
	.align	4
        /*0000*/ 	.byte	0x02, 0x09, 0x00, 0x00, 0x02, 0x02, 0x01, 0x00, 0x02, 0x05, 0x05, 0x00, 0x03, 0x07, 0x01, 0x01
        /*0010*/ 	.byte	0x02, 0x03, 0x00, 0x00, 0x02, 0x06, 0x01, 0x00, 0x04, 0x0b, 0x08, 0x00, 0x09, 0x00, 0x00, 0x00
        /*0020*/ 	.byte	0x00, 0x00, 0x00, 0x00


//--------------------- .nv.info._Z16multiplyMatrixesPiS_S_ --------------------------
	.section	.nv.info._Z16multiplyMatrixesPiS_S_,"",@"SHT_CUDA_INFO"
	.sectionflags	@""
	.align	4


	//----- nvinfo : EIATTR_CUDA_API_VERSION
	.align		4
        /*0000*/ 	.byte	0x04, 0x37
        /*0002*/ 	.short	(.L_7 - .L_6)
.L_6:
        /*0004*/ 	.word	0x00000082


	//----- nvinfo : EIATTR_KPARAM_INFO
	.align		4
.L_7:
        /*0008*/ 	.byte	0x04, 0x17
        /*000a*/ 	.short	(.L_9 - .L_8)
.L_8:
        /*000c*/ 	.word	0x00000000
        /*0010*/ 	.short	0x0002
        /*0012*/ 	.short	0x0010
        /*0014*/ 	.byte	0x00, 0xf5, 0x21, 0x00


	//----- nvinfo : EIATTR_KPARAM_INFO
	.align		4
.L_9:
        /*0018*/ 	.byte	0x04, 0x17
        /*001a*/ 	.short	(.L_11 - .L_10)
.L_10:
        /*001c*/ 	.word	0x00000000
        /*0020*/ 	.short	0x0001
        /*0022*/ 	.short	0x0008
        /*0024*/ 	.byte	0x00, 0xf5, 0x21, 0x00


	//----- nvinfo : EIATTR_KPARAM_INFO
	.align		4
.L_11:
        /*0028*/ 	.byte	0x04, 0x17
        /*002a*/ 	.short	(.L_13 - .L_12)
.L_12:
        /*002c*/ 	.word	0x00000000
        /*0030*/ 	.short	0x0000
        /*0032*/ 	.short	0x0000
        /*0034*/ 	.byte	0x00, 0xf5, 0x21, 0x00


	//----- nvinfo : EIATTR_SPARSE_MMA_MASK
	.align		4
.L_13:
        /*0038*/ 	.byte	0x03, 0x50
        /*003a*/ 	.short	0x0000


	//----- nvinfo : EIATTR_MAXREG_COUNT
	.align		4
        /*003c*/ 	.byte	0x03, 0x1b
        /*003e*/ 	.short	0x00ff


	//----- nvinfo : EIATTR_MERCURY_ISA_VERSION
	.align		4
        /*0040*/ 	.byte	0x03, 0x5f
        /*0042*/ 	.short	0x0101


	//----- nvinfo : EIATTR_VRC_CTA_INIT_COUNT
	.align		4
        /*0044*/ 	.byte	0x02, 0x4a
	.zero		1
	.zero		1


	//----- nvinfo : EIATTR_EXIT_INSTR_OFFSETS
	.align		4
        /*0048*/ 	.byte	0x04, 0x1c
        /*004a*/ 	.short	(.L_15 - .L_14)


	//   ....[0]....
.L_14:
        /*004c*/ 	.word	0x000000b0


	//   ....[1]....
        /*0050*/ 	.word	0x00000520


	//----- nvinfo : EIATTR_CBANK_PARAM_SIZE
	.align		4
.L_15:
        /*0054*/ 	.byte	0x03, 0x19
        /*0056*/ 	.short	0x0018


	//----- nvinfo : EIATTR_PARAM_CBANK
	.align		4
        /*0058*/ 	.byte	0x04, 0x0a
        /*005a*/ 	.short	(.L_17 - .L_16)
	.align		4
.L_16:
        /*005c*/ 	.word	index@(.nv.constant0._Z16multiplyMatrixesPiS_S_)
        /*0060*/ 	.short	0x0380
        /*0062*/ 	.short	0x0018


	//----- nvinfo : EIATTR_SW_WAR
	.align		4
.L_17:
        /*0064*/ 	.byte	0x04, 0x36
        /*0066*/ 	.short	(.L_19 - .L_18)
.L_18:
        /*0068*/ 	.word	0x00000008
.L_19:


//--------------------- .nv.callgraph             --------------------------
	.section	.nv.callgraph,"",@"SHT_CUDA_CALLGRAPH"
	.align	4
	.sectionentsize	8
	.align		4
        /*0000*/ 	.word	0x00000000
	.align		4
        /*0004*/ 	.word	0xffffffff
	.align		4
        /*0008*/ 	.word	0x00000000
	.align		4
        /*000c*/ 	.word	0xfffffffe
	.align		4
        /*0010*/ 	.word	0x00000000
	.align		4
        /*0014*/ 	.word	0xfffffffd
	.align		4
        /*0018*/ 	.word	0x00000000
	.align		4
        /*001c*/ 	.word	0xfffffffc


//--------------------- .text._Z16multiplyMatrixesPiS_S_ --------------------------
	.section	.text._Z16multiplyMatrixesPiS_S_,"ax",@progbits
	.align	128
        .global         _Z16multiplyMatrixesPiS_S_
        .type           _Z16multiplyMatrixesPiS_S_,@function
        .size           _Z16multiplyMatrixesPiS_S_,(.L_x_1 - _Z16multiplyMatrixesPiS_S_)
        .other          _Z16multiplyMatrixesPiS_S_,@"STO_CUDA_ENTRY STV_DEFAULT"
_Z16multiplyMatrixesPiS_S_:
.text._Z16multiplyMatrixesPiS_S_:
[----:B------:R-:W-:Y:S01]  /*0000*/  LDC R1, c[0x0][0x37c] ;  /* 0x0000df00ff017b82 */ /* 0x000fe20000000800 */
[----:B------:R-:W0:Y:S07]  /*0010*/  S2R R7, SR_TID.X ;  /* 0x0000000000077919 */ /* 0x000e2e0000002100 */
[----:B------:R-:W0:Y:S01]  /*0020*/  LDC R0, c[0x0][0x360] ;  /* 0x0000d800ff007b82 */ /* 0x000e220000000800 */
[----:B------:R-:W1:Y:S07]  /*0030*/  S2R R8, SR_TID.Y ;  /* 0x0000000000087919 */ /* 0x000e6e0000002200 */
[----:B------:R-:W0:Y:S08]  /*0040*/  S2UR UR4, SR_CTAID.X ;  /* 0x00000000000479c3 */ /* 0x000e300000002500 */
[----:B------:R-:W1:Y:S08]  /*0050*/  S2UR UR5, SR_CTAID.Y ;  /* 0x00000000000579c3 */ /* 0x000e700000002600 */
[----:B------:R-:W1:Y:S01]  /*0060*/  LDC R3, c[0x0][0x364] ;  /* 0x0000d900ff037b82 */ /* 0x000e620000000800 */
[----:B0-----:R-:W-:-:S02]  /*0070*/  IMAD R7, R0, UR4, R7 ;  /* 0x0000000400077c24 */ /* 0x001fc4000f8e0207 */
[----:B-1----:R-:W-:-:S05]  /*0080*/  IMAD R8, R3, UR5, R8 ;  /* 0x0000000503087c24 */ /* 0x002fca000f8e0208 */
[----:B------:R-:W-:-:S04]  /*0090*/  VIMNMX.U32 R0, PT, PT, R7, R8, !PT ;  /* 0x0000000807007248 */ /* 0x000fc80007fe0000 */
[----:B------:R-:W-:-:S13]  /*00a0*/  ISETP.GT.U32.AND P0, PT, R0, 0x13, PT ;  /* 0x000000130000780c */ /* 0x000fda0003f04070 */
[----:B------:R-:W-:Y:S05]  /*00b0*/  @P0 EXIT ;  /* 0x000000000000094d */ /* 0x000fea0003800000 */
[----:B------:R-:W0:Y:S01]  /*00c0*/  LDC.64 R4, c[0x0][0x380] ;  /* 0x0000e000ff047b82 */ /* 0x000e220000000a00 */
[----:B------:R-:W1:Y:S01]  /*00d0*/  LDCU.64 UR4, c[0x0][0x358] ;  /* 0x00006b00ff0477ac */ /* 0x000e620008000a00 */
[----:B------:R-:W-:-:S06]  /*00e0*/  IMAD R7, R7, 0x14, RZ ;  /* 0x0000001407077824 */ /* 0x000fcc00078e02ff */
[----:B------:R-:W2:Y:S01]  /*00f0*/  LDC.64 R2, c[0x0][0x388] ;  /* 0x0000e200ff027b82 */ /* 0x000ea20000000a00 */
[----:B0-----:R-:W-:-:S05]  /*0100*/  IMAD.WIDE.U32 R4, R7, 0x4, R4 ;  /* 0x0000000407047825 */ /* 0x001fca00078e0004 */
[----:B-1----:R-:W3:Y:S01]  /*0110*/  LDG.E R6, desc[UR4][R4.64] ;  /* 0x0000000404067981 */ /* 0x002ee2000c1e1900 */
[----:B--2---:R-:W-:-:S03]  /*0120*/  IMAD.WIDE.U32 R2, R8, 0x4, R2 ;  /* 0x0000000408027825 */ /* 0x004fc600078e0002 */
[----:B------:R-:W2:Y:S04]  /*0130*/  LDG.E R27, desc[UR4][R4.64+0x4] ;  /* 0x00000404041b7981 */ /* 0x000ea8000c1e1900 */
[----:B------:R-:W3:Y:S04]  /*0140*/  LDG.E R9, desc[UR4][R2.64] ;  /* 0x0000000402097981 */ /* 0x000ee8000c1e1900 */
[----:B------:R-:W2:Y:S04]  /*0150*/  LDG.E R24, desc[UR4][R2.64+0x50] ;  /* 0x0000500402187981 */ /* 0x000ea8000c1e1900 */
[----:B------:R-:W4:Y:S04]  /*0160*/  LDG.E R17, desc[UR4][R4.64+0x8] ;  /* 0x0000080404117981 */ /* 0x000f28000c1e1900 */
[----:B------:R-:W4:Y:S04]  /*0170*/  LDG.E R14, desc[UR4][R2.64+0xa0] ;  /* 0x0000a004020e7981 */ /* 0x000f28000c1e1900 */
[----:B------:R-:W5:Y:S04]  /*0180*/  LDG.E R12, desc[UR4][R4.64+0xc] ;  /* 0x00000c04040c7981 */ /* 0x000f68000c1e1900 */
        /* <DEDUP_REMOVED lines=14> */
[----:B------:R-:W5:Y:S01]  /*0270*/  LDG.E R29, desc[UR4][R2.64+0x5f0] ;  /* 0x0005f004021d7981 */ /* 0x000f62000c1e1900 */
[----:B---3--:R-:W-:-:S03]  /*0280*/  IMAD R6, R6, R9, RZ ;  /* 0x0000000906067224 */ /* 0x008fc600078e02ff */
[----:B------:R-:W3:Y:S01]  /*0290*/  LDG.E R9, desc[UR4][R2.64+0x320] ;  /* 0x0003200402097981 */ /* 0x000ee2000c1e1900 */
[----:B--2---:R-:W-:-:S03]  /*02a0*/  IMAD R24, R27, R24, R6 ;  /* 0x000000181b187224 */ /* 0x004fc600078e0206 */
[----:B------:R-:W3:Y:S04]  /*02b0*/  LDG.E R6, desc[UR4][R4.64+0x28] ;  /* 0x0000280404067981 */ /* 0x000ee8000c1e1900 */
[----:B------:R-:W2:Y:S01]  /*02c0*/  LDG.E R27, desc[UR4][R2.64+0x5a0] ;  /* 0x0005a004021b7981 */ /* 0x000ea2000c1e1900 */
[----:B----4-:R-:W-:-:S03]  /*02d0*/  IMAD R24, R17, R14, R24 ;  /* 0x0000000e11187224 */ /* 0x010fc600078e0218 */
[----:B------:R-:W4:Y:S04]  /*02e0*/  LDG.E R14, desc[UR4][R4.64+0x2c] ;  /* 0x00002c04040e7981 */ /* 0x000f28000c1e1900 */
[----:B------:R-:W4:Y:S01]  /*02f0*/  LDG.E R17, desc[UR4][R2.64+0x370] ;  /* 0x0003700402117981 */ /* 0x000f22000c1e1900 */
[----:B-----5:R-:W-:-:S03]  /*0300*/  IMAD R24, R12, R15, R24 ;  /* 0x0000000f0c187224 */ /* 0x020fc600078e0218 */
[----:B------:R-:W5:Y:S04]  /*0310*/  LDG.E R12, desc[UR4][R4.64+0x30] ;  /* 0x00003004040c7981 */ /* 0x000f68000c1e1900 */
[----:B------:R-:W5:Y:S01]  /*0320*/  LDG.E R15, desc[UR4][R2.64+0x3c0] ;  /* 0x0003c004020f7981 */ /* 0x000f62000c1e1900 */
[----:B------:R-:W-:-:S03]  /*0330*/  IMAD R24, R0, R13, R24 ;  /* 0x0000000d00187224 */ /* 0x000fc600078e0218 */
[----:B------:R-:W2:Y:S04]  /*0340*/  LDG.E R13, desc[UR4][R4.64+0x34] ;  /* 0x00003404040d7981 */ /* 0x000ea8000c1e1900 */
[----:B------:R-:W2:Y:S01]  /*0350*/  LDG.E R0, desc[UR4][R2.64+0x410] ;  /* 0x0004100402007981 */ /* 0x000ea2000c1e1900 */
        /* <DEDUP_REMOVED lines=13> */
[----:B------:R-:W2:Y:S01]  /*0430*/  LDG.E R24, desc[UR4][R4.64+0x4c] ;  /* 0x00004c0404187981 */ /* 0x000ea2000c1e1900 */
[----:B------:R-:W-:Y:S01]  /*0440*/  IADD3 R7, PT, PT, R8, R7, RZ ;  /* 0x0000000708077210 */ /* 0x000fe20007ffe0ff */
[----:B---3--:R-:W-:Y:S02]  /*0450*/  IMAD R6, R6, R9, R10 ;  /* 0x0000000906067224 */ /* 0x008fe400078e020a */
[----:B------:R-:W0:Y:S02]  /*0460*/  LDC.64 R10, c[0x0][0x390] ;  /* 0x0000e400ff0a7b82 */ /* 0x000e240000000a00 */
[----:B----4-:R-:W-:-:S04]  /*0470*/  IMAD R6, R14, R17, R6 ;  /* 0x000000110e067224 */ /* 0x010fc800078e0206 */
[----:B-----5:R-:W-:-:S04]  /*0480*/  IMAD R6, R12, R15, R6 ;  /* 0x0000000f0c067224 */ /* 0x020fc800078e0206 */
[----:B--2---:R-:W-:-:S04]  /*0490*/  IMAD R0, R13, R0, R6 ;  /* 0x000000000d007224 */ /* 0x004fc800078e0206 */
[----:B------:R-:W-:-:S04]  /*04a0*/  IMAD R0, R18, R21, R0 ;  /* 0x0000001512007224 */ /* 0x000fc800078e0200 */
[----:B------:R-:W-:-:S04]  /*04b0*/  IMAD R0, R20, R23, R0 ;  /* 0x0000001714007224 */ /* 0x000fc800078e0200 */
[----:B------:R-:W-:-:S04]  /*04c0*/  IMAD R0, R22, R25, R0 ;  /* 0x0000001916007224 */ /* 0x000fc800078e0200 */
[----:B------:R-:W-:-:S04]  /*04d0*/  IMAD R0, R16, R19, R0 ;  /* 0x0000001310007224 */ /* 0x000fc800078e0200 */
[----:B------:R-:W-:Y:S02]  /*04e0*/  IMAD R0, R26, R27, R0 ;  /* 0x0000001b1a007224 */ /* 0x000fe400078e0200 */
[----:B0-----:R-:W-:-:S04]  /*04f0*/  IMAD.WIDE.U32 R10, R7, 0x4, R10 ;  /* 0x00000004070a7825 */ /* 0x001fc800078e000a */
[----:B------:R-:W-:-:S05]  /*0500*/  IMAD R29, R24, R29, R0 ;  /* 0x0000001d181d7224 */ /* 0x000fca00078e0200 */
[----:B------:R-:W-:Y:S01]  /*0510*/  STG.E desc[UR4][R10.64], R29 ;  /* 0x0000001d0a007986 */ /* 0x000fe2000c101904 */
[----:B------:R-:W-:Y:S05]  /*0520*/  EXIT ;  /* 0x000000000000794d */ /* 0x000fea0003800000 */
.L_x_0:
[----:B------:R-:W-:-:S00]  /*0530*/  BRA `(.L_x_0) ;  /* 0xfffffffc00fc7947 */ /* 0x000fc0000383ffff */
[----:B------:R-:W-:-:S00]  /*0540*/  NOP ;  /* 0x0000000000007918 */ /* 0x000fc00000000000 */
        /* <DEDUP_REMOVED lines=11> */
.L_x_1:


//--------------------- .nv.shared.reserved.0     --------------------------
	.section	.nv.shared.reserved.0,"aw",@nobits
	.weak		__nv_reservedSMEM_offset_0_alias
	.size		__nv_reservedSMEM_offset_0_alias, 0, 64
	.other		__nv_reservedSMEM_offset_0_alias,@"STO_CUDA_RESERVED_SHARED STV_DEFAULT"
__nv_reservedSMEM_offset_0_alias:
	.zero		0
	.zero		64


//--------------------- .nv.constant0._Z16multiplyMatrixesPiS_S_ --------------------------
	.section	.nv.constant0._Z16multiplyMatrixesPiS_S_,"a",@progbits
	.sectionflags	@""
	.align	4
.nv.constant0._Z16multiplyMatrixesPiS_S_:
	.zero		920


//--------------------- SYMBOLS --------------------------

	.type		.nv.reservedSmem.offset0,@object
	.size		.nv.reservedSmem.offset0,0x4
